	.headerflags	@"EF_CUDA_TEXMODE_UNIFIED EF_CUDA_64BIT_ADDRESS EF_CUDA_SM86 EF_CUDA_VIRTUAL_SM(EF_CUDA_SM86)"
	.elftype	@"ET_EXEC"


//--------------------- .nv.info                  --------------------------
	.section	.nv.info,"",@"SHT_CUDA_INFO"
	.align	4


	//----- nvinfo : EIATTR_REGCOUNT
	.align		4
        /*0000*/ 	.byte	0x04, 0x2f
        /*0002*/ 	.short	(.L_1 - .L_0)
	.align		4
.L_0:
        /*0004*/ 	.word	index@(triton_poi_fused_add_gelu_6)
        /*0008*/ 	.word	0x00000010


	//----- nvinfo : EIATTR_MIN_STACK_SIZE
	.align		4
.L_1:
        /*000c*/ 	.byte	0x04, 0x12
        /*000e*/ 	.short	(.L_3 - .L_2)
	.align		4
.L_2:
        /*0010*/ 	.word	index@(triton_poi_fused_add_gelu_6)
        /*0014*/ 	.word	0x00000000


	//----- nvinfo : EIATTR_FRAME_SIZE
	.align		4
.L_3:
        /*0018*/ 	.byte	0x04, 0x11
        /*001a*/ 	.short	(.L_5 - .L_4)
	.align		4
.L_4:
        /*001c*/ 	.word	index@(triton_poi_fused_add_gelu_6)
        /*0020*/ 	.word	0x00000000


	//----- nvinfo : EIATTR_MIN_STACK_SIZE
	.align		4
.L_5:
        /*0024*/ 	.byte	0x04, 0x12
        /*0026*/ 	.short	(.L_7 - .L_6)
	.align		4
.L_6:
        /*0028*/ 	.word	index@(triton_poi_fused_add_gelu_6)
        /*002c*/ 	.word	0x00000000
.L_7:


//--------------------- .nv.info.triton_poi_fused_add_gelu_6 --------------------------
	.section	.nv.info.triton_poi_fused_add_gelu_6,"",@"SHT_CUDA_INFO"
	.sectionflags	@""
	.align	4


	//----- nvinfo : EIATTR_CUDA_API_VERSION
	.align		4
        /*0000*/ 	.byte	0x04, 0x37
        /*0002*/ 	.short	(.L_9 - .L_8)
.L_8:
        /*0004*/ 	.word	0x0000007c


	//----- nvinfo : EIATTR_SW2861232_WAR
	.align		4
.L_9:
        /*0008*/ 	.byte	0x01, 0x35
	.zero		2


	//----- nvinfo : EIATTR_PARAM_CBANK
	.align		4
        /*000c*/ 	.byte	0x04, 0x0a
        /*000e*/ 	.short	(.L_11 - .L_10)
	.align		4
.L_10:
        /*0010*/ 	.word	index@(.nv.constant0.triton_poi_fused_add_gelu_6)
        /*0014*/ 	.short	0x0160
        /*0016*/ 	.short	0x0040


	//----- nvinfo : EIATTR_CBANK_PARAM_SIZE
	.align		4
.L_11:
        /*0018*/ 	.byte	0x03, 0x19
        /*001a*/ 	.short	0x0040


	//----- nvinfo : EIATTR_KPARAM_INFO
	.align		4
        /*001c*/ 	.byte	0x04, 0x17
        /*001e*/ 	.short	(.L_13 - .L_12)
.L_12:
        /*0020*/ 	.word	0x00000000
        /*0024*/ 	.short	0x0007
        /*0026*/ 	.short	0x0038
        /*0028*/ 	.byte	0x00, 0xf4, 0x21, 0x00


	//----- nvinfo : EIATTR_KPARAM_INFO
	.align		4
.L_13:
        /*002c*/ 	.byte	0x04, 0x17
        /*002e*/ 	.short	(.L_15 - .L_14)
.L_14:
        /*0030*/ 	.word	0x00000000
        /*0034*/ 	.short	0x0006
        /*0036*/ 	.short	0x0030
        /*0038*/ 	.byte	0x00, 0xf0, 0x11, 0x00


	//----- nvinfo : EIATTR_KPARAM_INFO
	.align		4
.L_15:
        /*003c*/ 	.byte	0x04, 0x17
        /*003e*/ 	.short	(.L_17 - .L_16)
.L_16:
        /*0040*/ 	.word	0x00000000
        /*0044*/ 	.short	0x0005
        /*0046*/ 	.short	0x0028
        /*0048*/ 	.byte	0x00, 0xf4, 0x21, 0x00


	//----- nvinfo : EIATTR_KPARAM_INFO
	.align		4
.L_17:
        /*004c*/ 	.byte	0x04, 0x17
        /*004e*/ 	.short	(.L_19 - .L_18)
.L_18:
        /*0050*/ 	.word	0x00000000
        /*0054*/ 	.short	0x0004
        /*0056*/ 	.short	0x0020
        /*0058*/ 	.byte	0x00, 0xf4, 0x21, 0x00


	//----- nvinfo : EIATTR_KPARAM_INFO
	.align		4
.L_19:
        /*005c*/ 	.byte	0x04, 0x17
        /*005e*/ 	.short	(.L_21 - .L_20)
.L_20:
        /*0060*/ 	.word	0x00000000
        /*0064*/ 	.short	0x0003
        /*0066*/ 	.short	0x0018
        /*0068*/ 	.byte	0x00, 0xf4, 0x21, 0x00


	//----- nvinfo : EIATTR_KPARAM_INFO
	.align		4
.L_21:
        /*006c*/ 	.byte	0x04, 0x17
        /*006e*/ 	.short	(.L_23 - .L_22)
.L_22:
        /*0070*/ 	.word	0x00000000
        /*0074*/ 	.short	0x0002
        /*0076*/ 	.short	0x0010
        /*0078*/ 	.byte	0x00, 0xf4, 0x21, 0x00


	//----- nvinfo : EIATTR_KPARAM_INFO
	.align		4
.L_23:
        /*007c*/ 	.byte	0x04, 0x17
        /*007e*/ 	.short	(.L_25 - .L_24)
.L_24:
        /*0080*/ 	.word	0x00000000
        /*0084*/ 	.short	0x0001
        /*0086*/ 	.short	0x0008
        /*0088*/ 	.byte	0x00, 0xf4, 0x21, 0x00


	//----- nvinfo : EIATTR_KPARAM_INFO
	.align		4
.L_25:
        /*008c*/ 	.byte	0x04, 0x17
        /*008e*/ 	.short	(.L_27 - .L_26)
.L_26:
        /*0090*/ 	.word	0x00000000
        /*0094*/ 	.short	0x0000
        /*0096*/ 	.short	0x0000
        /*0098*/ 	.byte	0x00, 0xf4, 0x21, 0x00


	//----- nvinfo : EIATTR_MAXREG_COUNT
	.align		4
.L_27:
        /*009c*/ 	.byte	0x03, 0x1b
        /*009e*/ 	.short	0x00ff


	//----- nvinfo : EIATTR_EXIT_INSTR_OFFSETS
	.align		4
        /*00a0*/ 	.byte	0x04, 0x1c
        /*00a2*/ 	.short	(.L_29 - .L_28)


	//   ....[0]....
.L_28:
        /*00a4*/ 	.word	0x00000350


	//----- nvinfo : EIATTR_REQNTID
	.align		4
.L_29:
        /*00a8*/ 	.byte	0x04, 0x10
        /*00aa*/ 	.short	(.L_31 - .L_30)
.L_30:
        /*00ac*/ 	.word	0x00000100
        /*00b0*/ 	.word	0x00000001
        /*00b4*/ 	.word	0x00000001
.L_31:


//--------------------- .nv.callgraph             --------------------------
	.section	.nv.callgraph,"",@"SHT_CUDA_CALLGRAPH"
	.align	4
	.sectionentsize	8
	.align		4
        /*0000*/ 	.word	0x00000000
	.align		4
        /*0004*/ 	.word	0xffffffff
	.align		4
        /*0008*/ 	.word	0x00000000
	.align		4
        /*000c*/ 	.word	0xfffffffe
	.align		4
        /*0010*/ 	.word	0x00000000
	.align		4
        /*0014*/ 	.word	0xfffffffd
	.align		4
        /*0018*/ 	.word	0x00000000
	.align		4
        /*001c*/ 	.word	0xfffffffc


//--------------------- .nv.rel.action            --------------------------
	.section	.nv.rel.action,"",@"SHT_CUDA_RELOCINFO"
	.align	8
	.sectionentsize	8
        /*0000*/ 	.byte	0x73, 0x00, 0x00, 0x00, 0x00, 0x00, 0x00, 0x00, 0x00, 0x00, 0x00, 0x11, 0x25, 0x00, 0x05, 0x36


//--------------------- .nv.constant0.triton_poi_fused_add_gelu_6 --------------------------
	.section	.nv.constant0.triton_poi_fused_add_gelu_6,"a",@progbits
	.sectionflags	@""
	.align	4
.nv.constant0.triton_poi_fused_add_gelu_6:
	.zero		416


//--------------------- .text.triton_poi_fused_add_gelu_6 --------------------------
	.section	.text.triton_poi_fused_add_gelu_6,"ax",@progbits
	.sectioninfo	@"SHI_REGISTERS=16"
	.align	128
        .global         triton_poi_fused_add_gelu_6
        .type           triton_poi_fused_add_gelu_6,@function
        .size           triton_poi_fused_add_gelu_6,(.L_x_1 - triton_poi_fused_add_gelu_6)
        .other          triton_poi_fused_add_gelu_6,@"STO_CUDA_ENTRY STV_DEFAULT"
triton_poi_fused_add_gelu_6:
.text.triton_poi_fused_add_gelu_6:
[----:B------:R-:W-:Y:S02]  /*0000*/  IMAD.MOV.U32 R1, RZ, RZ, c[0x0][0x28] ;  /* 0x00000a00ff017624 */ /* 0x000fe400078e00ff */
[----:B------:R-:W0:Y:S01]  /*0010*/  S2R R0, SR_TID.X ;  /* 0x0000000000007919 */ /* 0x000e220000002100 */
[----:B------:R-:W-:Y:S01]  /*0020*/  IMAD.MOV.U32 R11, RZ, RZ, 0x2 ;  /* 0x00000002ff0b7424 */ /* 0x000fe200078e00ff */
[----:B------:R-:W-:Y:S02]  /*0030*/  ULDC.64 UR4, c[0x0][0x118] ;  /* 0x0000460000047ab9 */ /* 0x000fe40000000a00 */
[----:B------:R-:W1:Y:S01]  /*0040*/  S2R R3, SR_CTAID.X ;  /* 0x0000000000037919 */ /* 0x000e620000002500 */
[----:B0-----:R-:W-:-:S05]  /*0050*/  IMAD.SHL.U32 R0, R0, 0x2, RZ ;  /* 0x0000000200007824 */ /* 0x001fca00078e00ff */
[----:B------:R-:W-:-:S04]  /*0060*/  LOP3.LUT R0, R0, 0x1fe, RZ, 0xc0, !PT ;  /* 0x000001fe00007812 */ /* 0x000fc800078ec0ff */
[----:B-1----:R-:W-:-:S05]  /*0070*/  LEA R0, R3, R0, 0x9 ;  /* 0x0000000003007211 */ /* 0x002fca00078e48ff */
[----:B------:R-:W-:-:S05]  /*0080*/  IMAD.HI R2, R0, 0x2aaaaaab, RZ ;  /* 0x2aaaaaab00027827 */ /* 0x000fca00078e02ff */
[----:B------:R-:W-:-:S04]  /*0090*/  SHF.R.U32.HI R3, RZ, 0x1f, R2 ;  /* 0x0000001fff037819 */ /* 0x000fc80000011602 */
[----:B------:R-:W-:-:S05]  /*00a0*/  LEA.HI.SX32 R3, R2, R3, 0x15 ;  /* 0x0000000302037211 */ /* 0x000fca00078faaff */
[----:B------:R-:W-:-:S06]  /*00b0*/  IMAD.WIDE R4, R3, R11, c[0x0][0x168] ;  /* 0x00005a0003047625 */ /* 0x000fcc00078e020b */
[----:B------:R-:W2:Y:S01]  /*00c0*/  LDG.E.EL.U16 R4, [R4.64] ;  /* 0x0000000404047981 */ /* 0x000ea2000c2e1500 */
[----:B------:R-:W-:-:S06]  /*00d0*/  IMAD.WIDE R6, R3, R11, c[0x0][0x170] ;  /* 0x00005c0003067625 */ /* 0x000fcc00078e020b */
[----:B------:R-:W3:Y:S01]  /*00e0*/  LDG.E.EL.U16 R6, [R6.64] ;  /* 0x0000000406067981 */ /* 0x000ee2000c2e1500 */
[----:B------:R-:W-:Y:S01]  /*00f0*/  MOV R13, 0x4 ;  /* 0x00000004000d7802 */ /* 0x000fe20000000f00 */
[----:B------:R-:W-:-:S04]  /*0100*/  IMAD R10, R3, -0x3000, R0 ;  /* 0xffffd000030a7824 */ /* 0x000fc800078e0200 */
[----:B------:R-:W-:-:S04]  /*0110*/  IMAD.WIDE R2, R0, R13, c[0x0][0x160] ;  /* 0x0000580000027625 */ /* 0x000fc800078e020d */
[CC--:B------:R-:W-:Y:S02]  /*0120*/  IMAD.WIDE R8, R10.reuse, R11.reuse, c[0x0][0x178] ;  /* 0x00005e000a087625 */ /* 0x0c0fe400078e020b */
[----:B------:R-:W4:Y:S02]  /*0130*/  LDG.E.64 R2, [R2.64] ;  /* 0x0000000402027981 */ /* 0x000f24000c1e1b00 */
[----:B------:R-:W-:Y:S02]  /*0140*/  IMAD.WIDE R10, R10, R11, c[0x0][0x180] ;  /* 0x000060000a0a7625 */ /* 0x000fe400078e020b */
[----:B------:R0:W5:Y:S04]  /*0150*/  LDG.E.EL R8, [R8.64] ;  /* 0x0000000408087981 */ /* 0x000168000c2e1900 */
[----:B------:R-:W5:Y:S01]  /*0160*/  LDG.E.EL R10, [R10.64] ;  /* 0x000000040a0a7981 */ /* 0x000f62000c2e1900 */
[----:B--2---:R-:W-:-:S05]  /*0170*/  IMAD.U32 R5, R4, 0x10000, RZ ;  /* 0x0001000004057824 */ /* 0x004fca00078e00ff */
[----:B------:R-:W-:Y:S01]  /*0180*/  FSETP.GE.AND P0, PT, R5, RZ, PT ;  /* 0x000000ff0500720b */ /* 0x000fe20003f06000 */
[----:B---3--:R-:W-:-:S03]  /*0190*/  IMAD.U32 R5, R6, 0x10000, RZ ;  /* 0x0001000006057824 */ /* 0x008fc600078e00ff */
[----:B------:R-:W-:Y:S02]  /*01a0*/  SEL R4, R4, RZ, !P0 ;  /* 0x000000ff04047207 */ /* 0x000fe40004000000 */
[----:B------:R-:W-:Y:S02]  /*01b0*/  FSETP.GTU.AND P1, PT, R5, RZ, PT ;  /* 0x000000ff0500720b */ /* 0x000fe40003f2c000 */
[----:B------:R-:W-:Y:S02]  /*01c0*/  SHF.L.U32 R4, R4, 0x10, RZ ;  /* 0x0000001004047819 */ /* 0x000fe400000006ff */
[----:B------:R-:W-:-:S03]  /*01d0*/  SEL R6, R6, RZ, P1 ;  /* 0x000000ff06067207 */ /* 0x000fc60000800000 */
[----:B------:R-:W-:Y:S01]  /*01e0*/  FADD R4, RZ, -R4 ;  /* 0x80000004ff047221 */ /* 0x000fe20000000000 */
[----:B------:R-:W-:Y:S02]  /*01f0*/  SHF.L.U32 R5, R6, 0x10, RZ ;  /* 0x0000001006057819 */ /* 0x000fe400000006ff */
[----:B----4-:R-:W-:Y:S02]  /*0200*/  I2FP.F32.S32 R6, R2 ;  /* 0x0000000200067245 */ /* 0x010fe40000201400 */
[C---:B------:R-:W-:Y:S02]  /*0210*/  FSETP.NAN.AND P0, PT, R4.reuse, R4, PT ;  /* 0x000000040400720b */ /* 0x040fe40003f08000 */
[----:B------:R-:W-:Y:S02]  /*0220*/  FSETP.GT.AND P1, PT, R4, R5, PT ;  /* 0x000000050400720b */ /* 0x000fe40003f24000 */
[----:B0-----:R-:W-:Y:S02]  /*0230*/  I2FP.F32.S32 R9, R3 ;  /* 0x0000000300097245 */ /* 0x001fe40000201400 */
[C---:B-----5:R-:W-:Y:S01]  /*0240*/  PRMT R2, R8.reuse, 0x7632, R2 ;  /* 0x0000763208027816 */ /* 0x060fe20000000002 */
[----:B------:R-:W-:Y:S01]  /*0250*/  IMAD.U32 R8, R8, 0x10000, RZ ;  /* 0x0001000008087824 */ /* 0x000fe200078e00ff */
[----:B------:R-:W-:-:S04]  /*0260*/  PRMT R3, R10, 0x7632, R3 ;  /* 0x000076320a037816 */ /* 0x000fc80000000003 */
[----:B------:R-:W-:Y:S02]  /*0270*/  SHF.L.U32 R7, R3, 0x10, RZ ;  /* 0x0000001003077819 */ /* 0x000fe400000006ff */
[----:B------:R-:W-:Y:S02]  /*0280*/  @!P0 FSEL R4, R4, R5, P1 ;  /* 0x0000000504048208 */ /* 0x000fe40000800000 */
[----:B------:R-:W-:-:S03]  /*0290*/  SHF.L.U32 R5, R10, 0x10, RZ ;  /* 0x000000100a057819 */ /* 0x000fc600000006ff */
[----:B------:R-:W-:Y:S01]  /*02a0*/  FMUL R11, R4, 0.0078740157186985015869 ;  /* 0x3c010204040b7820 */ /* 0x000fe20000400000 */
[----:B------:R-:W-:Y:S02]  /*02b0*/  IMAD.U32 R4, R2, 0x10000, RZ ;  /* 0x0001000002047824 */ /* 0x000fe400078e00ff */
[----:B------:R-:W-:Y:S02]  /*02c0*/  IMAD.WIDE R2, R0, R13, c[0x0][0x188] ;  /* 0x0000620000027625 */ /* 0x000fe400078e020d */
[C---:B------:R-:W-:Y:S02]  /*02d0*/  FSETP.GT.AND P0, PT, R11.reuse, 9.9999997473787516356e-06, PT ;  /* 0x3727c5ac0b00780b */ /* 0x040fe40003f04000 */
[----:B------:R-:W-:-:S11]  /*02e0*/  FSETP.NAN.AND P1, PT, R11, R11, PT ;  /* 0x0000000b0b00720b */ /* 0x000fd60003f28000 */
[----:B------:R-:W-:-:S05]  /*02f0*/  @!P0 FSEL R11, R11, 9.9999997473787516356e-06, P1 ;  /* 0x3727c5ac0b0b8808 */ /* 0x000fca0000800000 */
[-C--:B------:R-:W-:Y:S01]  /*0300*/  FMUL R6, R6, R11.reuse ;  /* 0x0000000b06067220 */ /* 0x080fe20000400000 */
[----:B------:R-:W-:-:S03]  /*0310*/  FMUL R9, R9, R11 ;  /* 0x0000000b09097220 */ /* 0x000fc60000400000 */
[----:B------:R-:W-:Y:S01]  /*0320*/  FFMA R6, R8, R6, R5 ;  /* 0x0000000608067223 */ /* 0x000fe20000000005 */
[----:B------:R-:W-:-:S05]  /*0330*/  FFMA R7, R4, R9, R7 ;  /* 0x0000000904077223 */ /* 0x000fca0000000007 */
[----:B------:R-:W-:Y:S01]  /*0340*/  STG.E.64 [R2.64], R6 ;  /* 0x0000000602007986 */ /* 0x000fe2000c101b04 */
[----:B------:R-:W-:Y:S05]  /*0350*/  EXIT ;  /* 0x000000000000794d */ /* 0x000fea0003800000 */
.L_x_0:
[----:B------:R-:W-:-:S00]  /*0360*/  BRA `(.L_x_0) ;  /* 0xfffffff000007947 */ /* 0x000fc0000383ffff */
[----:B------:R-:W-:-:S00]  /*0370*/  NOP ;  /* 0x0000000000007918 */ /* 0x000fc00000000000 */
        /* <DEDUP_REMOVED lines=8> */
.L_x_1:
